	.headerflags	@"EF_CUDA_TEXMODE_UNIFIED EF_CUDA_64BIT_ADDRESS EF_CUDA_ACCELERATORS EF_CUDA_SM90 EF_CUDA_VIRTUAL_SM(EF_CUDA_SM90)"
	.elftype	@"ET_EXEC"


//--------------------- .nv.info                  --------------------------
	.section	.nv.info,"",@"SHT_CUDA_INFO"
	.align	4


	//----- nvinfo : EIATTR_REGCOUNT
	.align		4
        /*0000*/ 	.byte	0x04, 0x2f
        /*0002*/ 	.short	(.L_3 - .L_2)
	.align		4
.L_2:
        /*0004*/ 	.word	index@(triton_poi_fused__native_batch_norm_legit_no_training_mul_softplus_tanh_3)
        /*0008*/ 	.word	0x00000016


	//----- nvinfo : EIATTR_MIN_STACK_SIZE
	.align		4
.L_3:
        /*000c*/ 	.byte	0x04, 0x12
        /*000e*/ 	.short	(.L_5 - .L_4)
	.align		4
.L_4:
        /*0010*/ 	.word	index@(triton_poi_fused__native_batch_norm_legit_no_training_mul_softplus_tanh_3)
        /*0014*/ 	.word	0x00000000


	//----- nvinfo : EIATTR_FRAME_SIZE
	.align		4
.L_5:
        /*0018*/ 	.byte	0x04, 0x11
        /*001a*/ 	.short	(.L_7 - .L_6)
	.align		4
.L_6:
        /*001c*/ 	.word	index@(triton_poi_fused__native_batch_norm_legit_no_training_mul_softplus_tanh_3)
        /*0020*/ 	.word	0x00000000


	//----- nvinfo : EIATTR_MIN_STACK_SIZE
	.align		4
.L_7:
        /*0024*/ 	.byte	0x04, 0x12
        /*0026*/ 	.short	(.L_9 - .L_8)
	.align		4
.L_8:
        /*0028*/ 	.word	index@(triton_poi_fused__native_batch_norm_legit_no_training_mul_softplus_tanh_3)
        /*002c*/ 	.word	0x00000000
.L_9:


//--------------------- .nv.info.triton_poi_fused__native_batch_norm_legit_no_training_mul_softplus_tanh_3 --------------------------
	.section	.nv.info.triton_poi_fused__native_batch_norm_legit_no_training_mul_softplus_tanh_3,"",@"SHT_CUDA_INFO"
	.sectionflags	@""
	.align	4


	//----- nvinfo : EIATTR_CUDA_API_VERSION
	.align		4
        /*0000*/ 	.byte	0x04, 0x37
        /*0002*/ 	.short	(.L_11 - .L_10)
.L_10:
        /*0004*/ 	.word	0x0000007c


	//----- nvinfo : EIATTR_KPARAM_INFO
	.align		4
.L_11:
        /*0008*/ 	.byte	0x04, 0x17
        /*000a*/ 	.short	(.L_13 - .L_12)
.L_12:
        /*000c*/ 	.word	0x00000000
        /*0010*/ 	.short	0x0006
        /*0012*/ 	.short	0x0030
        /*0014*/ 	.byte	0x00, 0xf0, 0x11, 0x00


	//----- nvinfo : EIATTR_KPARAM_INFO
	.align		4
.L_13:
        /*0018*/ 	.byte	0x04, 0x17
        /*001a*/ 	.short	(.L_15 - .L_14)
.L_14:
        /*001c*/ 	.word	0x00000000
        /*0020*/ 	.short	0x0005
        /*0022*/ 	.short	0x0028
        /*0024*/ 	.byte	0x00, 0xf4, 0x21, 0x00


	//----- nvinfo : EIATTR_KPARAM_INFO
	.align		4
.L_15:
        /*0028*/ 	.byte	0x04, 0x17
        /*002a*/ 	.short	(.L_17 - .L_16)
.L_16:
        /*002c*/ 	.word	0x00000000
        /*0030*/ 	.short	0x0004
        /*0032*/ 	.short	0x0020
        /*0034*/ 	.byte	0x00, 0xf4, 0x21, 0x00


	//----- nvinfo : EIATTR_KPARAM_INFO
	.align		4
.L_17:
        /*0038*/ 	.byte	0x04, 0x17
        /*003a*/ 	.short	(.L_19 - .L_18)
.L_18:
        /*003c*/ 	.word	0x00000000
        /*0040*/ 	.short	0x0003
        /*0042*/ 	.short	0x0018
        /*0044*/ 	.byte	0x00, 0xf4, 0x21, 0x00


	//----- nvinfo : EIATTR_KPARAM_INFO
	.align		4
.L_19:
        /*0048*/ 	.byte	0x04, 0x17
        /*004a*/ 	.short	(.L_21 - .L_20)
.L_20:
        /*004c*/ 	.word	0x00000000
        /*0050*/ 	.short	0x0002
        /*0052*/ 	.short	0x0010
        /*0054*/ 	.byte	0x00, 0xf4, 0x21, 0x00


	//----- nvinfo : EIATTR_KPARAM_INFO
	.align		4
.L_21:
        /*0058*/ 	.byte	0x04, 0x17
        /*005a*/ 	.short	(.L_23 - .L_22)
.L_22:
        /*005c*/ 	.word	0x00000000
        /*0060*/ 	.short	0x0001
        /*0062*/ 	.short	0x0008
        /*0064*/ 	.byte	0x00, 0xf4, 0x21, 0x00


	//----- nvinfo : EIATTR_KPARAM_INFO
	.align		4
.L_23:
        /*0068*/ 	.byte	0x04, 0x17
        /*006a*/ 	.short	(.L_25 - .L_24)
.L_24:
        /*006c*/ 	.word	0x00000000
        /*0070*/ 	.short	0x0000
        /*0072*/ 	.short	0x0000
        /*0074*/ 	.byte	0x00, 0xf4, 0x21, 0x00


	//----- nvinfo : EIATTR_SPARSE_MMA_MASK
	.align		4
.L_25:
        /*0078*/ 	.byte	0x03, 0x50
        /*007a*/ 	.short	0x0000


	//----- nvinfo : EIATTR_MAXREG_COUNT
	.align		4
        /*007c*/ 	.byte	0x03, 0x1b
        /*007e*/ 	.short	0x00ff


	//----- nvinfo : EIATTR_EXIT_INSTR_OFFSETS
	.align		4
        /*0080*/ 	.byte	0x04, 0x1c
        /*0082*/ 	.short	(.L_27 - .L_26)


	//   ....[0]....
.L_26:
        /*0084*/ 	.word	0x00000be0


	//   ....[1]....
        /*0088*/ 	.word	0x00000c00


	//----- nvinfo : EIATTR_REQNTID
	.align		4
.L_27:
        /*008c*/ 	.byte	0x04, 0x10
        /*008e*/ 	.short	(.L_29 - .L_28)
.L_28:
        /*0090*/ 	.word	0x00000080
        /*0094*/ 	.word	0x00000001
        /*0098*/ 	.word	0x00000001


	//----- nvinfo : EIATTR_CRS_STACK_SIZE
	.align		4
.L_29:
        /*009c*/ 	.byte	0x04, 0x1e
        /*009e*/ 	.short	(.L_31 - .L_30)
.L_30:
        /*00a0*/ 	.word	0x00000000


	//----- nvinfo : EIATTR_CBANK_PARAM_SIZE
	.align		4
.L_31:
        /*00a4*/ 	.byte	0x03, 0x19
        /*00a6*/ 	.short	0x0034


	//----- nvinfo : EIATTR_PARAM_CBANK
	.align		4
        /*00a8*/ 	.byte	0x04, 0x0a
        /*00aa*/ 	.short	(.L_33 - .L_32)
	.align		4
.L_32:
        /*00ac*/ 	.word	index@(.nv.constant0.triton_poi_fused__native_batch_norm_legit_no_training_mul_softplus_tanh_3)
        /*00b0*/ 	.short	0x0210
        /*00b2*/ 	.short	0x0034


	//----- nvinfo : EIATTR_SW_WAR
	.align		4
.L_33:
        /*00b4*/ 	.byte	0x04, 0x36
        /*00b6*/ 	.short	(.L_35 - .L_34)
.L_34:
        /*00b8*/ 	.word	0x00000008
.L_35:


//--------------------- .nv.callgraph             --------------------------
	.section	.nv.callgraph,"",@"SHT_CUDA_CALLGRAPH"
	.align	4
	.sectionentsize	8
	.align		4
        /*0000*/ 	.word	0x00000000
	.align		4
        /*0004*/ 	.word	0xffffffff
	.align		4
        /*0008*/ 	.word	0x00000000
	.align		4
        /*000c*/ 	.word	0xfffffffe
	.align		4
        /*0010*/ 	.word	0x00000000
	.align		4
        /*0014*/ 	.word	0xfffffffd
	.align		4
        /*0018*/ 	.word	0x00000000
	.align		4
        /*001c*/ 	.word	0xfffffffc


//--------------------- .nv.constant4             --------------------------
	.section	.nv.constant4,"a",@progbits
	.align	8
	.align		8
.nv.constant4:
        /*0000*/ 	.dword	_$_str
	.align		8
        /*0008*/ 	.dword	_$_str_$_2


//--------------------- .text.triton_poi_fused__native_batch_norm_legit_no_training_mul_softplus_tanh_3 --------------------------
	.section	.text.triton_poi_fused__native_batch_norm_legit_no_training_mul_softplus_tanh_3,"ax",@progbits
	.align	128
        .global         triton_poi_fused__native_batch_norm_legit_no_training_mul_softplus_tanh_3
        .type           triton_poi_fused__native_batch_norm_legit_no_training_mul_softplus_tanh_3,@function
        .size           triton_poi_fused__native_batch_norm_legit_no_training_mul_softplus_tanh_3,(.L_x_11 - triton_poi_fused__native_batch_norm_legit_no_training_mul_softplus_tanh_3)
        .other          triton_poi_fused__native_batch_norm_legit_no_training_mul_softplus_tanh_3,@"STO_CUDA_ENTRY STV_DEFAULT"
triton_poi_fused__native_batch_norm_legit_no_training_mul_softplus_tanh_3:
.text.triton_poi_fused__native_batch_norm_legit_no_training_mul_softplus_tanh_3:
[----:B------:R-:W0:Y:S01]  /*0000*/  LDC R1, c[0x0][0x28] ;  /* 0x00000a00ff017b82 */ /* 0x000e220000000800 */
[----:B------:R-:W1:Y:S07]  /*0010*/  S2R R0, SR_TID.X ;  /* 0x0000000000007919 */ /* 0x000e6e0000002100 */
[----:B------:R-:W2:Y:S01]  /*0020*/  LDC.64 R8, c[0x0][0x228] ;  /* 0x00008a00ff087b82 */ /* 0x000ea20000000a00 */
[----:B------:R-:W-:Y:S01]  /*0030*/  ULDC.64 UR4, c[0x0][0x208] ;  /* 0x0000820000047ab9 */ /* 0x000fe20000000a00 */
[----:B------:R-:W3:Y:S06]  /*0040*/  S2R R5, SR_CTAID.X ;  /* 0x0000000000057919 */ /* 0x000eec0000002500 */
[----:B------:R-:W4:Y:S08]  /*0050*/  LDC.64 R16, c[0x0][0x218] ;  /* 0x00008600ff107b82 */ /* 0x000f300000000a00 */
[----:B------:R-:W5:Y:S08]  /*0060*/  LDC.64 R6, c[0x0][0x220] ;  /* 0x00008800ff067b82 */ /* 0x000f700000000a00 */
[----:B------:R-:W4:Y:S01]  /*0070*/  LDC.64 R12, c[0x0][0x230] ;  /* 0x00008c00ff0c7b82 */ /* 0x000f220000000a00 */
[----:B-1----:R-:W-:-:S07]  /*0080*/  SHF.L.U32 R0, R0, 0x1, RZ ;  /* 0x0000000100007819 */ /* 0x002fce00000006ff */
[----:B------:R-:W1:Y:S01]  /*0090*/  LDC.64 R18, c[0x0][0x238] ;  /* 0x00008e00ff127b82 */ /* 0x000e620000000a00 */
[----:B---3--:R-:W-:Y:S02]  /*00a0*/  SHF.R.S32.HI R3, RZ, 0x17, R5 ;  /* 0x00000017ff037819 */ /* 0x008fe40000011405 */
[----:B------:R-:W-:Y:S02]  /*00b0*/  LOP3.LUT R0, R0, 0xfe, RZ, 0xc0, !PT ;  /* 0x000000fe00007812 */ /* 0x000fe400078ec0ff */
[----:B------:R-:W-:Y:S02]  /*00c0*/  SGXT R3, R3, 0x1 ;  /* 0x000000010303781a */ /* 0x000fe40000000200 */
[----:B------:R-:W-:-:S04]  /*00d0*/  LEA R2, R5, R0, 0x8 ;  /* 0x0000000005027211 */ /* 0x000fc800078e40ff */
[----:B------:R-:W-:Y:S02]  /*00e0*/  LEA.HI R3, R3, R2, RZ, 0x4 ;  /* 0x0000000203037211 */ /* 0x000fe400078f20ff */
[----:B------:R-:W-:Y:S02]  /*00f0*/  ISETP.GE.AND P0, PT, R2, 0x100, PT ;  /* 0x000001000200780c */ /* 0x000fe40003f06270 */
[----:B------:R-:W-:-:S04]  /*0100*/  SHF.R.S32.HI R3, RZ, 0x4, R3 ;  /* 0x00000004ff037819 */ /* 0x000fc80000011403 */
[----:B------:R-:W-:-:S04]  /*0110*/  LEA.HI R0, R3, R3, RZ, 0x2 ;  /* 0x0000000303007211 */ /* 0x000fc800078f10ff */
[----:B------:R-:W-:-:S04]  /*0120*/  LOP3.LUT R0, R0, 0xfffffffc, RZ, 0xc0, !PT ;  /* 0xfffffffc00007812 */ /* 0x000fc800078ec0ff */
[----:B------:R-:W-:Y:S01]  /*0130*/  IADD3 R15, R3, -R0, RZ ;  /* 0x80000000030f7210 */ /* 0x000fe20007ffe0ff */
[----:B------:R-:W-:-:S04]  /*0140*/  HFMA2.MMA R0, -RZ, RZ, 0, 0 ;  /* 0x00000000ff007435 */ /* 0x000fc800000001ff */
[----:B--2---:R-:W-:Y:S01]  /*0150*/  IMAD.WIDE R8, R15, 0x4, R8 ;  /* 0x000000040f087825 */ /* 0x004fe200078e0208 */
[----:B------:R-:W-:-:S05]  /*0160*/  MOV R3, RZ ;  /* 0x000000ff00037202 */ /* 0x000fca0000000f00 */
[----:B------:R-:W2:Y:S04]  /*0170*/  @!P0 LDG.E.EL R0, desc[UR4][R8.64] ;  /* 0x0000000408008981 */ /* 0x000ea8000c2e1900 */
[----:B------:R3:W2:Y:S01]  /*0180*/  @!P0 LDG.E.EL R3, desc[UR4][R8.64] ;  /* 0x0000000408038981 */ /* 0x0006a2000c2e1900 */
[----:B------:R-:W-:Y:S02]  /*0190*/  CS2R R4, SRZ ;  /* 0x0000000000047805 */ /* 0x000fe4000001ff00 */
[----:B------:R-:W-:Y:S01]  /*01a0*/  CS2R R10, SRZ ;  /* 0x00000000000a7805 */ /* 0x000fe2000001ff00 */
[----:B----4-:R-:W-:-:S04]  /*01b0*/  IMAD.WIDE R16, R2, 0x4, R16 ;  /* 0x0000000402107825 */ /* 0x010fc800078e0210 */
[C---:B-----5:R-:W-:Y:S01]  /*01c0*/  IMAD.WIDE R6, R15.reuse, 0x4, R6 ;  /* 0x000000040f067825 */ /* 0x060fe200078e0206 */
[----:B------:R4:W5:Y:S03]  /*01d0*/  @!P0 LDG.E.64 R4, desc[UR4][R16.64] ;  /* 0x0000000410048981 */ /* 0x000966000c1e1b00 */
[C---:B0--3--:R-:W-:Y:S01]  /*01e0*/  IMAD.WIDE R8, R15.reuse, 0x4, R12 ;  /* 0x000000040f087825 */ /* 0x049fe200078e020c */
[----:B------:R-:W5:Y:S01]  /*01f0*/  @!P0 LDG.E.EL R11, desc[UR4][R6.64] ;  /* 0x00000004060b8981 */ /* 0x000f62000c2e1900 */
[----:B------:R-:W-:Y:S02]  /*0200*/  CS2R R12, SRZ ;  /* 0x00000000000c7805 */ /* 0x000fe4000001ff00 */
[----:B-1----:R-:W-:Y:S01]  /*0210*/  IMAD.WIDE R18, R15, 0x4, R18 ;  /* 0x000000040f127825 */ /* 0x002fe200078e0212 */
[----:B------:R-:W3:Y:S01]  /*0220*/  @!P0 LDG.E.EL R10, desc[UR4][R6.64] ;  /* 0x00000004060a8981 */ /* 0x000ee2000c2e1900 */
[----:B------:R-:W-:-:S03]  /*0230*/  CS2R R14, SRZ ;  /* 0x00000000000e7805 */ /* 0x000fc6000001ff00 */
[----:B------:R-:W3:Y:S04]  /*0240*/  @!P0 LDG.E.EL R13, desc[UR4][R8.64] ;  /* 0x00000004080d8981 */ /* 0x000ee8000c2e1900 */
[----:B------:R-:W3:Y:S04]  /*0250*/  @!P0 LDG.E.EL R12, desc[UR4][R18.64] ;  /* 0x00000004120c8981 */ /* 0x000ee8000c2e1900 */
[----:B------:R-:W3:Y:S04]  /*0260*/  @!P0 LDG.E.EL R15, desc[UR4][R8.64] ;  /* 0x00000004080f8981 */ /* 0x000ee8000c2e1900 */
[----:B------:R-:W3:Y:S01]  /*0270*/  @!P0 LDG.E.EL R14, desc[UR4][R18.64] ;  /* 0x00000004120e8981 */ /* 0x000ee2000c2e1900 */
[----:B------:R-:W-:Y:S01]  /*0280*/  BSSY B0, `(.L_x_0) ;  /* 0x0000058000007945 */ /* 0x000fe20003800000 */
[----:B--2---:R-:W-:-:S04]  /*0290*/  FADD R0, R0, 9.9999997473787516356e-06 ;  /* 0x3727c5ac00007421 */ /* 0x004fc80000000000 */
[----:B----4-:R0:W1:Y:S01]  /*02a0*/  MUFU.SQRT R16, R0 ;  /* 0x0000000000107308 */ /* 0x0100620000002000 */
[----:B------:R-:W-:-:S07]  /*02b0*/  FADD R3, R3, 9.9999997473787516356e-06 ;  /* 0x3727c5ac03037421 */ /* 0x000fce0000000000 */
[----:B------:R2:W4:Y:S01]  /*02c0*/  MUFU.SQRT R17, R3 ;  /* 0x0000000300117308 */ /* 0x0005220000002000 */
[----:B0-----:R-:W-:Y:S01]  /*02d0*/  HFMA2.MMA R0, -RZ, RZ, 1.625, 0 ;  /* 0x3e800000ff007435 */ /* 0x001fe200000001ff */
[----:B-----5:R-:W-:Y:S01]  /*02e0*/  FADD R4, -R11, R4 ;  /* 0x000000040b047221 */ /* 0x020fe20000000100 */
[----:B-1----:R-:W-:Y:S01]  /*02f0*/  FSETP.GT.AND P1, PT, R16, 8.50705917302346158658e+37, PT ;  /* 0x7e8000001000780b */ /* 0x002fe20003f24000 */
[----:B---3--:R-:W-:Y:S01]  /*0300*/  FADD R5, -R10, R5 ;  /* 0x000000050a057221 */ /* 0x008fe20000000100 */
[----:B------:R-:W-:-:S06]  /*0310*/  FSETP.GEU.AND P3, PT, R16, 1.175494350822287508e-38, PT ;  /* 0x008000001000780b */ /* 0x000fcc0003f6e000 */
[C---:B--2---:R-:W-:Y:S02]  /*0320*/  FSEL R3, R0.reuse, 1, P1 ;  /* 0x3f80000000037808 */ /* 0x044fe40000800000 */
[----:B------:R-:W-:Y:S02]  /*0330*/  MOV R10, 0x3d39bf78 ;  /* 0x3d39bf78000a7802 */ /* 0x000fe40000000f00 */
[C---:B----4-:R-:W-:Y:S02]  /*0340*/  FSETP.GT.AND P2, PT, R17.reuse, 8.50705917302346158658e+37, PT ;  /* 0x7e8000001100780b */ /* 0x050fe40003f44000 */
[----:B------:R-:W-:Y:S02]  /*0350*/  FSETP.GEU.AND P4, PT, R17, 1.175494350822287508e-38, PT ;  /* 0x008000001100780b */ /* 0x000fe40003f8e000 */
[----:B------:R-:W-:Y:S01]  /*0360*/  FSEL R6, R0, 1, P2 ;  /* 0x3f80000000067808 */ /* 0x000fe20001000000 */
[----:B------:R-:W-:Y:S01]  /*0370*/  @P1 FMUL R16, R16, 0.25 ;  /* 0x3e80000010101820 */ /* 0x000fe20000400000 */
[----:B------:R-:W-:-:S03]  /*0380*/  @!P3 FMUL R3, R3, 16777216 ;  /* 0x4b8000000303b820 */ /* 0x000fc60000400000 */
[----:B------:R-:W-:-:S04]  /*0390*/  @!P3 FMUL R16, R16, 16777216 ;  /* 0x4b8000001010b820 */ /* 0x000fc80000400000 */
[----:B------:R-:W-:Y:S02]  /*03a0*/  @P2 FMUL R17, R17, 0.25 ;  /* 0x3e80000011112820 */ /* 0x000fe40000400000 */
[----:B------:R-:W0:Y:S01]  /*03b0*/  MUFU.RCP R16, R16 ;  /* 0x0000001000107308 */ /* 0x000e220000001000 */
[----:B------:R-:W-:Y:S01]  /*03c0*/  @!P4 FMUL R6, R6, 16777216 ;  /* 0x4b8000000606c820 */ /* 0x000fe20000400000 */
[----:B------:R-:W-:-:S06]  /*03d0*/  @!P4 FMUL R17, R17, 16777216 ;  /* 0x4b8000001111c820 */ /* 0x000fcc0000400000 */
[----:B------:R-:W1:Y:S01]  /*03e0*/  MUFU.RCP R17, R17 ;  /* 0x0000001100117308 */ /* 0x000e620000001000 */
[----:B0-----:R-:W-:-:S04]  /*03f0*/  FMUL R3, R16, R3 ;  /* 0x0000000310037220 */ /* 0x001fc80000400000 */
[----:B------:R-:W-:Y:S01]  /*0400*/  FMUL R3, R4, R3 ;  /* 0x0000000304037220 */ /* 0x000fe20000400000 */
[----:B-1----:R-:W-:-:S03]  /*0410*/  FMUL R6, R17, R6 ;  /* 0x0000000611067220 */ /* 0x002fc60000400000 */
[----:B------:R-:W-:Y:S01]  /*0420*/  FFMA R12, R3, R13, R12 ;  /* 0x0000000d030c7223 */ /* 0x000fe2000000000c */
[----:B------:R-:W-:-:S03]  /*0430*/  FMUL R5, R5, R6 ;  /* 0x0000000605057220 */ /* 0x000fc60000400000 */
[----:B------:R-:W-:Y:S01]  /*0440*/  FMUL R7, R12, 1.4426950216293334961 ;  /* 0x3fb8aa3b0c077820 */ /* 0x000fe20000400000 */
[----:B------:R-:W-:-:S04]  /*0450*/  FFMA R14, R5, R15, R14 ;  /* 0x0000000f050e7223 */ /* 0x000fc8000000000e */
[----:B------:R-:W-:Y:S01]  /*0460*/  FSETP.GEU.AND P1, PT, R7, -126, PT ;  /* 0xc2fc00000700780b */ /* 0x000fe20003f2e000 */
[----:B------:R-:W-:-:S05]  /*0470*/  FMUL R8, R14, 1.4426950216293334961 ;  /* 0x3fb8aa3b0e087820 */ /* 0x000fca0000400000 */
[----:B------:R-:W-:-:S07]  /*0480*/  FSETP.GEU.AND P2, PT, R8, -126, PT ;  /* 0xc2fc00000800780b */ /* 0x000fce0003f4e000 */
[----:B------:R-:W-:-:S04]  /*0490*/  @!P1 FMUL R7, R7, 0.5 ;  /* 0x3f00000007079820 */ /* 0x000fc80000400000 */
[----:B------:R-:W0:Y:S02]  /*04a0*/  MUFU.EX2 R3, R7 ;  /* 0x0000000700037308 */ /* 0x000e240000000800 */
[----:B------:R-:W-:-:S06]  /*04b0*/  @!P2 FMUL R8, R8, 0.5 ;  /* 0x3f0000000808a820 */ /* 0x000fcc0000400000 */
[----:B------:R-:W1:Y:S01]  /*04c0*/  MUFU.EX2 R4, R8 ;  /* 0x0000000800047308 */ /* 0x000e620000000800 */
[----:B0-----:R-:W-:Y:S01]  /*04d0*/  @!P1 FMUL R3, R3, R3 ;  /* 0x0000000303039220 */ /* 0x001fe20000400000 */
[----:B------:R-:W-:-:S03]  /*04e0*/  FSETP.GT.AND P1, PT, R12, 20, PT ;  /* 0x41a000000c00780b */ /* 0x000fc60003f24000 */
[C---:B------:R-:W-:Y:S01]  /*04f0*/  FADD.FTZ.RZ R5, R3.reuse, 1 ;  /* 0x3f80000003057421 */ /* 0x040fe2000001c000 */
[----:B------:R-:W-:Y:S01]  /*0500*/  ISETP.GE.U32.AND P3, PT, R3, 0x7f800000, PT ;  /* 0x7f8000000300780c */ /* 0x000fe20003f66070 */
[----:B-1----:R-:W-:-:S03]  /*0510*/  @!P2 FMUL R4, R4, R4 ;  /* 0x000000040404a220 */ /* 0x002fc60000400000 */
[----:B------:R-:W-:Y:S01]  /*0520*/  IADD3 R5, R5, -0x3f400000, RZ ;  /* 0xc0c0000005057810 */ /* 0x000fe20007ffe0ff */
[----:B------:R-:W-:-:S03]  /*0530*/  FADD.FTZ.RZ R9, R4, 1 ;  /* 0x3f80000004097421 */ /* 0x000fc6000001c000 */
[----:B------:R-:W-:Y:S02]  /*0540*/  LOP3.LUT R6, R5, 0xff800000, RZ, 0xc0, !PT ;  /* 0xff80000005067812 */ /* 0x000fe400078ec0ff */
[----:B------:R-:W-:Y:S02]  /*0550*/  ISETP.GE.U32.AND P2, PT, R4, 0x7f800000, PT ;  /* 0x7f8000000400780c */ /* 0x000fe40003f46070 */
[----:B------:R-:W-:Y:S02]  /*0560*/  IADD3 R5, R9, -0x3f400000, RZ ;  /* 0xc0c0000009057810 */ /* 0x000fe40007ffe0ff */
[----:B------:R-:W-:Y:S02]  /*0570*/  IADD3 R9, -R6, 0x40800000, RZ ;  /* 0x4080000006097810 */ /* 0x000fe40007ffe1ff */
[----:B------:R-:W-:Y:S02]  /*0580*/  LOP3.LUT R5, R5, 0xff800000, RZ, 0xc0, !PT ;  /* 0xff80000005057812 */ /* 0x000fe400078ec0ff */
[----:B------:R-:W-:Y:S01]  /*0590*/  IADD3 R7, R3, -R6, RZ ;  /* 0x8000000603077210 */ /* 0x000fe20007ffe0ff */
[----:B------:R-:W-:Y:S01]  /*05a0*/  FFMA.FTZ R8, R9, R0, -1 ;  /* 0xbf80000009087423 */ /* 0x000fe20000010000 */
[----:B------:R-:W-:-:S02]  /*05b0*/  IADD3 R11, -R5, 0x40800000, RZ ;  /* 0x40800000050b7810 */ /* 0x000fc40007ffe1ff */
[----:B------:R-:W-:Y:S01]  /*05c0*/  IADD3 R9, R4, -R5, RZ ;  /* 0x8000000504097210 */ /* 0x000fe20007ffe0ff */
[----:B------:R-:W-:Y:S01]  /*05d0*/  FADD R7, R7, R8 ;  /* 0x0000000807077221 */ /* 0x000fe20000000000 */
[----:B------:R-:W-:Y:S01]  /*05e0*/  I2FP.F32.S32 R5, R5 ;  /* 0x0000000500057245 */ /* 0x000fe20000201400 */
[----:B------:R-:W-:Y:S01]  /*05f0*/  FFMA.FTZ R0, R11, R0, -1 ;  /* 0xbf8000000b007423 */ /* 0x000fe20000010000 */
[----:B------:R-:W-:Y:S01]  /*0600*/  I2FP.F32.S32 R6, R6 ;  /* 0x0000000600067245 */ /* 0x000fe20000201400 */
[----:B------:R-:W-:Y:S02]  /*0610*/  FFMA.FTZ R8, R7, -R10, 0.10546888411045074463 ;  /* 0x3dd8001207087423 */ /* 0x000fe4000001080a */
[----:B------:R-:W-:Y:S01]  /*0620*/  FADD R0, R9, R0 ;  /* 0x0000000009007221 */ /* 0x000fe20000000000 */
[----:B------:R-:W-:Y:S01]  /*0630*/  FMUL R5, R5, 1.1920928955078125e-07 ;  /* 0x3400000005057820 */ /* 0x000fe20000400000 */
[----:B------:R-:W-:Y:S01]  /*0640*/  FFMA.FTZ R8, R7, R8, -0.13229703903198242188 ;  /* 0xbe0778e007087423 */ /* 0x000fe20000010008 */
[----:B------:R-:W-:Y:S01]  /*0650*/  FMUL R6, R6, 1.1920928955078125e-07 ;  /* 0x3400000006067820 */ /* 0x000fe20000400000 */
[----:B------:R-:W-:-:S02]  /*0660*/  FFMA.FTZ R9, R0, -R10, 0.10546888411045074463 ;  /* 0x3dd8001200097423 */ /* 0x000fc4000001080a */
[C---:B------:R-:W-:Y:S02]  /*0670*/  FFMA.FTZ R8, R7.reuse, R8, 0.14491446316242218018 ;  /* 0x3e14647507087423 */ /* 0x040fe40000010008 */
[C---:B------:R-:W-:Y:S02]  /*0680*/  FFMA.FTZ R9, R0.reuse, R9, -0.13229703903198242188 ;  /* 0xbe0778e000097423 */ /* 0x040fe40000010009 */
[C---:B------:R-:W-:Y:S02]  /*0690*/  FFMA.FTZ R8, R7.reuse, R8, -0.16641564667224884033 ;  /* 0xbe2a68dd07087423 */ /* 0x040fe40000010008 */
[C---:B------:R-:W-:Y:S02]  /*06a0*/  FFMA.FTZ R9, R0.reuse, R9, 0.14491446316242218018 ;  /* 0x3e14647500097423 */ /* 0x040fe40000010009 */
[----:B------:R-:W-:Y:S02]  /*06b0*/  FFMA.FTZ R8, R7, R8, 0.19988867640495300293 ;  /* 0x3e4caf9e07087423 */ /* 0x000fe40000010008 */
[----:B------:R-:W-:-:S02]  /*06c0*/  FFMA.FTZ R9, R0, R9, -0.16641564667224884033 ;  /* 0xbe2a68dd00097423 */ /* 0x000fc40000010009 */
[C---:B------:R-:W-:Y:S02]  /*06d0*/  FFMA.FTZ R8, R7.reuse, R8, -0.25000196695327758789 ;  /* 0xbe80004207087423 */ /* 0x040fe40000010008 */
[C---:B------:R-:W-:Y:S02]  /*06e0*/  FFMA.FTZ R9, R0.reuse, R9, 0.19988867640495300293 ;  /* 0x3e4caf9e00097423 */ /* 0x040fe40000010009 */
[C---:B------:R-:W-:Y:S02]  /*06f0*/  FFMA.FTZ R8, R7.reuse, R8, 0.33333510160446166992 ;  /* 0x3eaaaae607087423 */ /* 0x040fe40000010008 */
[C---:B------:R-:W-:Y:S02]  /*0700*/  FFMA.FTZ R9, R0.reuse, R9, -0.25000196695327758789 ;  /* 0xbe80004200097423 */ /* 0x040fe40000010009 */
[----:B------:R-:W-:Y:S02]  /*0710*/  FFMA.FTZ R8, R7, R8, -0.5 ;  /* 0xbf00000007087423 */ /* 0x000fe40000010008 */
[----:B------:R-:W-:-:S02]  /*0720*/  FFMA.FTZ R9, R0, R9, 0.33333510160446166992 ;  /* 0x3eaaaae600097423 */ /* 0x000fc40000010009 */
[C---:B------:R-:W-:Y:S02]  /*0730*/  FMUL R8, R7.reuse, R8 ;  /* 0x0000000807087220 */ /* 0x040fe40000400000 */
[C---:B------:R-:W-:Y:S02]  /*0740*/  FFMA.FTZ R9, R0.reuse, R9, -0.5 ;  /* 0xbf00000000097423 */ /* 0x040fe40000010009 */
[----:B------:R-:W-:Y:S02]  /*0750*/  FFMA.FTZ R7, R7, R8, R7 ;  /* 0x0000000807077223 */ /* 0x000fe40000010007 */
[----:B------:R-:W-:Y:S02]  /*0760*/  FMUL R9, R0, R9 ;  /* 0x0000000900097220 */ /* 0x000fe40000400000 */
[----:B------:R-:W-:Y:S02]  /*0770*/  FFMA.FTZ R7, R6, 0.69314718246459960938, R7 ;  /* 0x3f31721806077823 */ /* 0x000fe40000010007 */
[----:B------:R-:W-:-:S04]  /*0780*/  FFMA.FTZ R0, R0, R9, R0 ;  /* 0x0000000900007223 */ /* 0x000fc80000010000 */
[----:B------:R-:W-:Y:S01]  /*0790*/  FFMA.FTZ R5, R5, 0.69314718246459960938, R0 ;  /* 0x3f31721805057823 */ /* 0x000fe20000010000 */
[----:B------:R-:W-:Y:S06]  /*07a0*/  @!P3 BRA `(.L_x_1) ;  /* 0x000000000014b947 */ /* 0x000fec0003800000 */
[C---:B------:R-:W-:Y:S02]  /*07b0*/  ISETP.GE.AND P3, PT, R3.reuse, -0x407fffff, PT ;  /* 0xbf8000010300780c */ /* 0x040fe40003f66270 */
[----:B------:R-:W-:-:S11]  /*07c0*/  FSETP.NEU.AND P4, PT, R3, RZ, PT ;  /* 0x000000ff0300720b */ /* 0x000fd60003f8d000 */
[----:B------:R-:W-:-:S05]  /*07d0*/  @P3 MOV R0, 0x7f800000 ;  /* 0x7f80000000003802 */ /* 0x000fca0000000f00 */
[----:B------:R-:W-:-:S05]  /*07e0*/  @P3 FFMA.FTZ R7, R3, R0, +INF ;  /* 0x7f80000003073423 */ /* 0x000fca0000010000 */
[----:B------:R-:W-:-:S07]  /*07f0*/  FSEL R7, R7, -RZ, P4 ;  /* 0x800000ff07077208 */ /* 0x000fce0002000000 */
.L_x_1:
[----:B------:R-:W-:Y:S05]  /*0800*/  BSYNC B0 ;  /* 0x0000000000007941 */ /* 0x000fea0003800000 */
.L_x_0:
[----:B------:R-:W-:Y:S04]  /*0810*/  BSSY B0, `(.L_x_2) ;  /* 0x0000007000007945 */ /* 0x000fe80003800000 */
[----:B------:R-:W-:Y:S05]  /*0820*/  @!P2 BRA `(.L_x_3) ;  /* 0x000000000014a947 */ /* 0x000fea0003800000 */
[C---:B------:R-:W-:Y:S02]  /*0830*/  ISETP.GE.AND P2, PT, R4.reuse, -0x407fffff, PT ;  /* 0xbf8000010400780c */ /* 0x040fe40003f46270 */
[----:B------:R-:W-:-:S11]  /*0840*/  FSETP.NEU.AND P3, PT, R4, RZ, PT ;  /* 0x000000ff0400720b */ /* 0x000fd60003f6d000 */
[----:B------:R-:W-:-:S05]  /*0850*/  @P2 MOV R3, 0x7f800000 ;  /* 0x7f80000000032802 */ /* 0x000fca0000000f00 */
[----:B------:R-:W-:-:S05]  /*0860*/  @P2 FFMA.FTZ R5, R4, R3, +INF ;  /* 0x7f80000004052423 */ /* 0x000fca0000010003 */
[----:B------:R-:W-:-:S07]  /*0870*/  FSEL R5, R5, -RZ, P3 ;  /* 0x800000ff05057208 */ /* 0x000fce0001800000 */
.L_x_3:
[----:B------:R-:W-:Y:S05]  /*0880*/  BSYNC B0 ;  /* 0x0000000000007941 */ /* 0x000fea0003800000 */
.L_x_2:
[----:B------:R-:W-:Y:S01]  /*0890*/  FSEL R7, R12, R7, P1 ;  /* 0x000000070c077208 */ /* 0x000fe20000800000 */
[----:B------:R-:W-:Y:S01]  /*08a0*/  BSSY B0, `(.L_x_4) ;  /* 0x0000017000007945 */ /* 0x000fe20003800000 */
[----:B------:R-:W-:-:S03]  /*08b0*/  FSETP.GT.AND P1, PT, R14, 20, PT ;  /* 0x41a000000e00780b */ /* 0x000fc60003f24000 */
[----:B------:R-:W-:Y:S01]  /*08c0*/  FADD.FTZ R6, |R7|, -RZ ;  /* 0x800000ff07067221 */ /* 0x000fe20000010200 */
[----:B------:R-:W-:-:S04]  /*08d0*/  FSEL R3, R14, R5, P1 ;  /* 0x000000050e037208 */ /* 0x000fc80000800000 */
[----:B------:R-:W-:-:S13]  /*08e0*/  FSETP.GE.AND P2, PT, R6, 0.60000002384185791016, PT ;  /* 0x3f19999a0600780b */ /* 0x000fda0003f46000 */
[----:B------:R-:W-:Y:S05]  /*08f0*/  @!P2 BRA `(.L_x_5) ;  /* 0x000000000028a947 */ /* 0x000fea0003800000 */
[C---:B------:R-:W-:Y:S01]  /*0900*/  FMUL R0, R6.reuse, 2.8853900432586669922 ;  /* 0x4038aa3b06007820 */ /* 0x040fe20000400000 */
[----:B------:R-:W-:Y:S01]  /*0910*/  HFMA2.MMA R5, -RZ, RZ, 1.875, 0 ;  /* 0x3f800000ff057435 */ /* 0x000fe200000001ff */
[----:B------:R-:W-:-:S04]  /*0920*/  FSETP.GE.AND P1, PT, R6, 9.010913848876953125, PT ;  /* 0x41102cb40600780b */ /* 0x000fc80003f26000 */
[----:B------:R-:W0:Y:S02]  /*0930*/  MUFU.EX2 R0, R0 ;  /* 0x0000000000007308 */ /* 0x000e240000000800 */
[----:B0-----:R-:W-:-:S06]  /*0940*/  FADD R4, R0, 1 ;  /* 0x3f80000000047421 */ /* 0x001fcc0000000000 */
[----:B------:R-:W0:Y:S02]  /*0950*/  MUFU.RCP R4, R4 ;  /* 0x0000000400047308 */ /* 0x000e240000001000 */
[----:B0-----:R-:W-:-:S05]  /*0960*/  FFMA.FTZ R5, R4, -2, R5 ;  /* 0xc000000004057823 */ /* 0x001fca0000010005 */
[----:B------:R-:W-:-:S04]  /*0970*/  FSEL R5, R5, 1, !P1 ;  /* 0x3f80000005057808 */ /* 0x000fc80004800000 */
[----:B------:R-:W-:Y:S01]  /*0980*/  LOP3.LUT R5, R5, 0x80000000, R7, 0xf8, !PT ;  /* 0x8000000005057812 */ /* 0x000fe200078ef807 */
[----:B------:R-:W-:Y:S06]  /*0990*/  BRA `(.L_x_6) ;  /* 0x00000000001c7947 */ /* 0x000fec0003800000 */
.L_x_5:
[----:B------:R-:W-:Y:S01]  /*09a0*/  MOV R0, 0x3c80f082 ;  /* 0x3c80f08200007802 */ /* 0x000fe20000000f00 */
[----:B------:R-:W-:-:S04]  /*09b0*/  FMUL R5, R7, R7 ;  /* 0x0000000707057220 */ /* 0x000fc80000400000 */
[----:B------:R-:W-:-:S04]  /*09c0*/  FFMA.FTZ R0, R5, R0, -0.052303962409496307373 ;  /* 0xbd563cae05007423 */ /* 0x000fc80000010000 */
[----:B------:R-:W-:-:S04]  /*09d0*/  FFMA.FTZ R0, R5, R0, 0.1331529766321182251 ;  /* 0x3e08594105007423 */ /* 0x000fc80000010000 */
[----:B------:R-:W-:-:S04]  /*09e0*/  FFMA.FTZ R0, R5, R0, -0.33332768082618713379 ;  /* 0xbeaaa9ed05007423 */ /* 0x000fc80000010000 */
[----:B------:R-:W-:-:S04]  /*09f0*/  FFMA.FTZ R0, R5, R0, RZ ;  /* 0x0000000005007223 */ /* 0x000fc800000100ff */
[----:B------:R-:W-:-:S07]  /*0a00*/  FFMA.FTZ R5, R7, R0, R7 ;  /* 0x0000000007057223 */ /* 0x000fce0000010007 */
.L_x_6:
[----:B------:R-:W-:Y:S05]  /*0a10*/  BSYNC B0 ;  /* 0x0000000000007941 */ /* 0x000fea0003800000 */
.L_x_4:
[----:B------:R-:W-:Y:S01]  /*0a20*/  FADD.FTZ R8, |R3|, -RZ ;  /* 0x800000ff03087221 */ /* 0x000fe20000010200 */
[----:B------:R-:W-:Y:S01]  /*0a30*/  BSSY B0, `(.L_x_7) ;  /* 0x0000015000007945 */ /* 0x000fe20003800000 */
[----:B------:R-:W-:-:S03]  /*0a40*/  SHF.R.S32.HI R9, RZ, 0x1f, R2 ;  /* 0x0000001fff097819 */ /* 0x000fc60000011402 */
        /* <DEDUP_REMOVED lines=12> */
.L_x_8:
[----:B------:R-:W-:Y:S01]  /*0b10*/  MOV R0, 0x3c80f082 ;  /* 0x3c80f08200007802 */ /* 0x000fe20000000f00 */
[----:B------:R-:W-:-:S04]  /*0b20*/  FMUL R7, R3, R3 ;  /* 0x0000000303077220 */ /* 0x000fc80000400000 */
[----:B------:R-:W-:-:S04]  /*0b30*/  FFMA.FTZ R0, R7, R0, -0.052303962409496307373 ;  /* 0xbd563cae07007423 */ /* 0x000fc80000010000 */
[----:B------:R-:W-:-:S04]  /*0b40*/  FFMA.FTZ R0, R7, R0, 0.1331529766321182251 ;  /* 0x3e08594107007423 */ /* 0x000fc80000010000 */
[----:B------:R-:W-:-:S04]  /*0b50*/  FFMA.FTZ R0, R7, R0, -0.33332768082618713379 ;  /* 0xbeaaa9ed07007423 */ /* 0x000fc80000010000 */
[----:B------:R-:W-:-:S04]  /*0b60*/  FFMA.FTZ R0, R7, R0, RZ ;  /* 0x0000000007007223 */ /* 0x000fc800000100ff */
[----:B------:R-:W-:-:S07]  /*0b70*/  FFMA.FTZ R3, R3, R0, R3 ;  /* 0x0000000003037223 */ /* 0x000fce0000010003 */
.L_x_9:
[----:B------:R-:W-:Y:S05]  /*0b80*/  BSYNC B0 ;  /* 0x0000000000007941 */ /* 0x000fea0003800000 */
.L_x_7:
[----:B------:R-:W-:Y:S01]  /*0b90*/  ULDC.64 UR6, c[0x0][0x210] ;  /* 0x0000840000067ab9 */ /* 0x000fe20000000a00 */
[----:B------:R-:W-:Y:S01]  /*0ba0*/  FMUL R12, R12, R5 ;  /* 0x000000050c0c7220 */ /* 0x000fe20000400000 */
[----:B------:R-:W-:Y:S01]  /*0bb0*/  LEA R4, P1, R2, UR6, 0x2 ;  /* 0x0000000602047c11 */ /* 0x000fe2000f8210ff */
[----:B------:R-:W-:-:S03]  /*0bc0*/  FMUL R13, R14, R3 ;  /* 0x000000030e0d7220 */ /* 0x000fc60000400000 */
[----:B------:R-:W-:Y:S01]  /*0bd0*/  LEA.HI.X R5, R2, UR7, R9, 0x2, P1 ;  /* 0x0000000702057c11 */ /* 0x000fe200088f1409 */
[----:B------:R-:W-:Y:S08]  /*0be0*/  @P0 EXIT ;  /* 0x000000000000094d */ /* 0x000ff00003800000 */
[----:B------:R-:W-:Y:S01]  /*0bf0*/  STG.E.64 desc[UR4][R4.64], R12 ;  /* 0x0000000c04007986 */ /* 0x000fe2000c101b04 */
[----:B------:R-:W-:Y:S05]  /*0c00*/  EXIT ;  /* 0x000000000000794d */ /* 0x000fea0003800000 */
.L_x_10:
[----:B------:R-:W-:-:S00]  /*0c10*/  BRA `(.L_x_10) ;  /* 0xfffffffc00fc7947 */ /* 0x000fc0000383ffff */
[----:B------:R-:W-:-:S00]  /*0c20*/  NOP ;  /* 0x0000000000007918 */ /* 0x000fc00000000000 */
        /* <DEDUP_REMOVED lines=13> */
.L_x_11:


//--------------------- .nv.global.init           --------------------------
	.section	.nv.global.init,"aw",@progbits
.nv.global.init:
	.type		_$_str,@object
	.size		_$_str,(_$_str_$_2 - _$_str)
_$_str:
        /*0000*/ 	.byte	0x5f, 0x5f, 0x43, 0x55, 0x44, 0x41, 0x5f, 0x46, 0x54, 0x5a, 0x00
	.type		_$_str_$_2,@object
	.size		_$_str_$_2,(.L_1 - _$_str_$_2)
_$_str_$_2:
        /*000b*/ 	.byte	0x5f, 0x5f, 0x43, 0x55, 0x44, 0x41, 0x5f, 0x50, 0x52, 0x45, 0x43, 0x5f, 0x53, 0x51, 0x52, 0x54
        /*001b*/ 	.byte	0x00
.L_1:


//--------------------- .nv.constant0.triton_poi_fused__native_batch_norm_legit_no_training_mul_softplus_tanh_3 --------------------------
	.section	.nv.constant0.triton_poi_fused__native_batch_norm_legit_no_training_mul_softplus_tanh_3,"a",@progbits
	.sectionflags	@""
	.align	4
.nv.constant0.triton_poi_fused__native_batch_norm_legit_no_training_mul_softplus_tanh_3:
	.zero		580
